//
// Generated by NVIDIA NVVM Compiler
//
// Compiler Build ID: CL-36424714
// Cuda compilation tools, release 13.0, V13.0.88
// Based on NVVM 20.0.0
//

.version 9.0
.target sm_100
.address_size 64

	// .globl	_Z6parMapPfS_i

.visible .entry _Z6parMapPfS_i(
	.param .u64 .ptr .align 1 _Z6parMapPfS_i_param_0,
	.param .u64 .ptr .align 1 _Z6parMapPfS_i_param_1,
	.param .u32 _Z6parMapPfS_i_param_2
)
{
	.reg .pred 	%p<2>;
	.reg .b32 	%r<33>;
	.reg .b32 	%f<25>;
	.reg .b64 	%rd<15>;

	ld.param.u64 	%rd2, [_Z6parMapPfS_i_param_0];
	ld.param.u64 	%rd1, [_Z6parMapPfS_i_param_1];
	ld.param.u32 	%r10, [_Z6parMapPfS_i_param_2];
	cvta.to.global.u64 	%rd3, %rd2;
	mov.u32 	%r11, %ntid.x;
	mov.u32 	%r12, %ctaid.x;
	mov.u32 	%r13, %tid.x;
	mad.lo.s32 	%r14, %r11, %r12, %r13;
	shl.b32 	%r15, %r14, 1;
	mul.wide.u32 	%rd4, %r15, 4;
	add.s64 	%rd5, %rd3, %rd4;
	ld.global.f32 	%f23, [%rd5];
	ld.global.f32 	%f24, [%rd5+4];
	cvt.rmi.f32.f32 	%f5, %f23;
	cvt.rzi.s32.f32 	%r30, %f5;
	add.s32 	%r29, %r30, 1;
	cvt.rmi.f32.f32 	%f6, %f24;
	cvt.rzi.s32.f32 	%r32, %f6;
	add.s32 	%r31, %r32, 1;
	max.s32 	%r17, %r30, %r29;
	max.s32 	%r18, %r32, %r31;
	max.s32 	%r20, %r17, %r18;
	setp.lt.s32 	%p1, %r20, %r10;
	@%p1 bra 	$L__BB0_2;
	mov.f32 	%f23, 0f3F000000;
	mov.b32 	%r30, 0;
	mov.b32 	%r29, 1;
	mov.u32 	%r31, %r29;
	mov.u32 	%r32, %r30;
	mov.f32 	%f24, %f23;
$L__BB0_2:
	cvta.to.global.u64 	%rd6, %rd1;
	cvt.rn.f32.s32 	%f8, %r30;
	sub.f32 	%f9, %f23, %f8;
	mov.f32 	%f10, 0f3F800000;
	sub.f32 	%f11, %f10, %f9;
	cvt.rn.f32.s32 	%f12, %r32;
	sub.f32 	%f13, %f24, %f12;
	sub.f32 	%f14, %f10, %f13;
	mul.lo.s32 	%r23, %r30, %r10;
	add.s32 	%r24, %r32, %r23;
	mul.wide.s32 	%rd7, %r24, 4;
	add.s64 	%rd8, %rd6, %rd7;
	ld.global.f32 	%f15, [%rd8];
	fma.rn.f32 	%f16, %f11, %f14, %f15;
	st.global.f32 	[%rd8], %f16;
	mul.lo.s32 	%r25, %r29, %r10;
	add.s32 	%r26, %r32, %r25;
	mul.wide.s32 	%rd9, %r26, 4;
	add.s64 	%rd10, %rd6, %rd9;
	ld.global.f32 	%f17, [%rd10];
	fma.rn.f32 	%f18, %f9, %f14, %f17;
	st.global.f32 	[%rd10], %f18;
	add.s32 	%r27, %r23, %r31;
	mul.wide.s32 	%rd11, %r27, 4;
	add.s64 	%rd12, %rd6, %rd11;
	ld.global.f32 	%f19, [%rd12];
	fma.rn.f32 	%f20, %f13, %f11, %f19;
	st.global.f32 	[%rd12], %f20;
	add.s32 	%r28, %r31, %r25;
	mul.wide.s32 	%rd13, %r28, 4;
	add.s64 	%rd14, %rd6, %rd13;
	ld.global.f32 	%f21, [%rd14];
	fma.rn.f32 	%f22, %f9, %f13, %f21;
	st.global.f32 	[%rd14], %f22;
	ret;

}


// ===== COMPILED SASS (sm_100) =====

	.target	sm_100

	.elftype	@"ET_EXEC"


//--------------------- .note.nv.tkinfo           --------------------------
	.section	.note.nv.tkinfo,"",@"SHT_NOTE"
	.sectionflags	@"SHF_NOTE_NV_TKINFO"
	.tkinfo
        /*0018*/ 	.word	0x00000002
        /*0030*/ 	.string	""
        /*0030*/ 	.string	"ptxas"
        /*0030*/ 	.string	"Cuda compilation tools, release 13.0, V13.0.88"
        /*0030*/ 	.string	"Build cuda_13.0.r13.0/compiler.36424714_0"
        /*0030*/ 	.string	"-arch sm_100 -m 64 "



//--------------------- .note.nv.cuinfo           --------------------------
	.section	.note.nv.cuinfo,"",@"SHT_NOTE"
	.sectionflags	@"SHF_NOTE_NV_CUINFO"
        /*0018*/ 	.short	0x0002
        /*001a*/ 	.short	0x0064
        /*001c*/ 	.short	0x0082
	.zero		2


//--------------------- .nv.info                  --------------------------
	.section	.nv.info,"",@"SHT_CUDA_INFO"
	.align	4


	//----- nvinfo : EIATTR_REGCOUNT
	.align		4
        /*0000*/ 	.byte	0x04, 0x2f
        /*0002*/ 	.short	(.L_1 - .L_0)
	.align		4
.L_0:
        /*0004*/ 	.word	index@(_Z6parMapPfS_i)
        /*0008*/ 	.word	0x00000016


	//----- nvinfo : EIATTR_FRAME_SIZE
	.align		4
.L_1:
        /*000c*/ 	.byte	0x04, 0x11
        /*000e*/ 	.short	(.L_3 - .L_2)
	.align		4
.L_2:
        /*0010*/ 	.word	index@(_Z6parMapPfS_i)
        /*0014*/ 	.word	0x00000000


	//----- nvinfo : EIATTR_MIN_STACK_SIZE
	.align		4
.L_3:
        /*0018*/ 	.byte	0x04, 0x12
        /*001a*/ 	.short	(.L_5 - .L_4)
	.align		4
.L_4:
        /*001c*/ 	.word	index@(_Z6parMapPfS_i)
        /*0020*/ 	.word	0x00000000
.L_5:


//--------------------- .nv.compat                --------------------------
	.section	.nv.compat,"",@"SHT_CUDA_COMPAT_INFO"
	.align	4
        /*0000*/ 	.byte	0x02, 0x09, 0x00, 0x00, 0x02, 0x02, 0x01, 0x00, 0x02, 0x05, 0x05, 0x00, 0x03, 0x07, 0x01, 0x01
        /*0010*/ 	.byte	0x02, 0x03, 0x00, 0x00, 0x02, 0x06, 0x01, 0x00, 0x04, 0x0b, 0x08, 0x00, 0x09, 0x00, 0x00, 0x00
        /*0020*/ 	.byte	0x00, 0x00, 0x00, 0x00


//--------------------- .nv.info._Z6parMapPfS_i   --------------------------
	.section	.nv.info._Z6parMapPfS_i,"",@"SHT_CUDA_INFO"
	.sectionflags	@""
	.align	4


	//----- nvinfo : EIATTR_CUDA_API_VERSION
	.align		4
        /*0000*/ 	.byte	0x04, 0x37
        /*0002*/ 	.short	(.L_7 - .L_6)
.L_6:
        /*0004*/ 	.word	0x00000082


	//----- nvinfo : EIATTR_KPARAM_INFO
	.align		4
.L_7:
        /*0008*/ 	.byte	0x04, 0x17
        /*000a*/ 	.short	(.L_9 - .L_8)
.L_8:
        /*000c*/ 	.word	0x00000000
        /*0010*/ 	.short	0x0002
        /*0012*/ 	.short	0x0010
        /*0014*/ 	.byte	0x00, 0xf0, 0x11, 0x00


	//----- nvinfo : EIATTR_KPARAM_INFO
	.align		4
.L_9:
        /*0018*/ 	.byte	0x04, 0x17
        /*001a*/ 	.short	(.L_11 - .L_10)
.L_10:
        /*001c*/ 	.word	0x00000000
        /*0020*/ 	.short	0x0001
        /*0022*/ 	.short	0x0008
        /*0024*/ 	.byte	0x00, 0xf5, 0x21, 0x00


	//----- nvinfo : EIATTR_KPARAM_INFO
	.align		4
.L_11:
        /*0028*/ 	.byte	0x04, 0x17
        /*002a*/ 	.short	(.L_13 - .L_12)
.L_12:
        /*002c*/ 	.word	0x00000000
        /*0030*/ 	.short	0x0000
        /*0032*/ 	.short	0x0000
        /*0034*/ 	.byte	0x00, 0xf5, 0x21, 0x00


	//----- nvinfo : EIATTR_SPARSE_MMA_MASK
	.align		4
.L_13:
        /*0038*/ 	.byte	0x03, 0x50
        /*003a*/ 	.short	0x0000


	//----- nvinfo : EIATTR_MAXREG_COUNT
	.align		4
        /*003c*/ 	.byte	0x03, 0x1b
        /*003e*/ 	.short	0x00ff


	//----- nvinfo : EIATTR_MERCURY_ISA_VERSION
	.align		4
        /*0040*/ 	.byte	0x03, 0x5f
        /*0042*/ 	.short	0x0101


	//----- nvinfo : EIATTR_VRC_CTA_INIT_COUNT
	.align		4
        /*0044*/ 	.byte	0x02, 0x4a
	.zero		1
	.zero		1


	//----- nvinfo : EIATTR_EXIT_INSTR_OFFSETS
	.align		4
        /*0048*/ 	.byte	0x04, 0x1c
        /*004a*/ 	.short	(.L_15 - .L_14)


	//   ....[0]....
.L_14:
        /*004c*/ 	.word	0x00000330


	//----- nvinfo : EIATTR_CBANK_PARAM_SIZE
	.align		4
.L_15:
        /*0050*/ 	.byte	0x03, 0x19
        /*0052*/ 	.short	0x0014


	//----- nvinfo : EIATTR_PARAM_CBANK
	.align		4
        /*0054*/ 	.byte	0x04, 0x0a
        /*0056*/ 	.short	(.L_17 - .L_16)
	.align		4
.L_16:
        /*0058*/ 	.word	index@(.nv.constant0._Z6parMapPfS_i)
        /*005c*/ 	.short	0x0380
        /*005e*/ 	.short	0x0014


	//----- nvinfo : EIATTR_SW_WAR
	.align		4
.L_17:
        /*0060*/ 	.byte	0x04, 0x36
        /*0062*/ 	.short	(.L_19 - .L_18)
.L_18:
        /*0064*/ 	.word	0x00000008
.L_19:


//--------------------- .nv.callgraph             --------------------------
	.section	.nv.callgraph,"",@"SHT_CUDA_CALLGRAPH"
	.align	4
	.sectionentsize	8
	.align		4
        /*0000*/ 	.word	0x00000000
	.align		4
        /*0004*/ 	.word	0xffffffff
	.align		4
        /*0008*/ 	.word	0x00000000
	.align		4
        /*000c*/ 	.word	0xfffffffe
	.align		4
        /*0010*/ 	.word	0x00000000
	.align		4
        /*0014*/ 	.word	0xfffffffd
	.align		4
        /*0018*/ 	.word	0x00000000
	.align		4
        /*001c*/ 	.word	0xfffffffc


//--------------------- .text._Z6parMapPfS_i      --------------------------
	.section	.text._Z6parMapPfS_i,"ax",@progbits
	.align	128
        .global         _Z6parMapPfS_i
        .type           _Z6parMapPfS_i,@function
        .size           _Z6parMapPfS_i,(.L_x_1 - _Z6parMapPfS_i)
        .other          _Z6parMapPfS_i,@"STO_CUDA_ENTRY STV_DEFAULT"
_Z6parMapPfS_i:
.text._Z6parMapPfS_i:
[----:B------:R-:W-:Y:S01]  /*0000*/  LDC R1, c[0x0][0x37c] ;  /* 0x0000df00ff017b82 */ /* 0x000fe20000000800 */
[----:B------:R-:W0:Y:S01]  /*0010*/  S2R R0, SR_CTAID.X ;  /* 0x0000000000007919 */ /* 0x000e220000002500 */
[----:B------:R-:W0:Y:S06]  /*0020*/  LDCU UR6, c[0x0][0x360] ;  /* 0x00006c00ff0677ac */ /* 0x000e2c0008000800 */
[----:B------:R-:W1:Y:S01]  /*0030*/  LDC.64 R4, c[0x0][0x380] ;  /* 0x0000e000ff047b82 */ /* 0x000e620000000a00 */
[----:B------:R-:W0:Y:S01]  /*0040*/  S2R R3, SR_TID.X ;  /* 0x0000000000037919 */ /* 0x000e220000002100 */
[----:B------:R-:W2:Y:S01]  /*0050*/  LDCU.64 UR4, c[0x0][0x358] ;  /* 0x00006b00ff0477ac */ /* 0x000ea20008000a00 */
[----:B0-----:R-:W-:Y:S01]  /*0060*/  IMAD R0, R0, UR6, R3 ;  /* 0x0000000600007c24 */ /* 0x001fe2000f8e0203 */
[----:B------:R-:W0:Y:S04]  /*0070*/  LDCU UR6, c[0x0][0x390] ;  /* 0x00007200ff0677ac */ /* 0x000e280008000800 */
[----:B------:R-:W-:-:S05]  /*0080*/  SHF.L.U32 R3, R0, 0x1, RZ ;  /* 0x0000000100037819 */ /* 0x000fca00000006ff */
[----:B-1----:R-:W-:-:S05]  /*0090*/  IMAD.WIDE.U32 R4, R3, 0x4, R4 ;  /* 0x0000000403047825 */ /* 0x002fca00078e0004 */
[----:B--2---:R-:W2:Y:S04]  /*00a0*/  LDG.E R7, desc[UR4][R4.64+0x4] ;  /* 0x0000040404077981 */ /* 0x004ea8000c1e1900 */
[----:B------:R-:W3:Y:S01]  /*00b0*/  LDG.E R8, desc[UR4][R4.64] ;  /* 0x0000000404087981 */ /* 0x000ee2000c1e1900 */
[----:B--2---:R-:W1:Y:S08]  /*00c0*/  F2I.FLOOR.NTZ R11, R7 ;  /* 0x00000007000b7305 */ /* 0x004e700000207100 */
[----:B---3--:R-:W2:Y:S01]  /*00d0*/  F2I.FLOOR.NTZ R10, R8 ;  /* 0x00000008000a7305 */ /* 0x008ea20000207100 */
[----:B-1----:R-:W-:-:S04]  /*00e0*/  IADD3 R9, PT, PT, R11, 0x1, RZ ;  /* 0x000000010b097810 */ /* 0x002fc80007ffe0ff */
[----:B------:R-:W-:Y:S02]  /*00f0*/  VIMNMX R3, PT, PT, R11, R9, !PT ;  /* 0x000000090b037248 */ /* 0x000fe40007fe0100 */
[----:B--2---:R-:W-:-:S04]  /*0100*/  IADD3 R0, PT, PT, R10, 0x1, RZ ;  /* 0x000000010a007810 */ /* 0x004fc80007ffe0ff */
[----:B------:R-:W-:Y:S02]  /*0110*/  VIMNMX3 R6, R10, R0, R3, !PT ;  /* 0x000000000a06720f */ /* 0x000fe40007800103 */
[----:B------:R-:W1:Y:S02]  /*0120*/  LDC.64 R2, c[0x0][0x388] ;  /* 0x0000e200ff027b82 */ /* 0x000e640000000a00 */
[----:B0-----:R-:W-:-:S13]  /*0130*/  ISETP.GE.AND P0, PT, R6, UR6, PT ;  /* 0x0000000606007c0c */ /* 0x001fda000bf06270 */
[----:B------:R-:W-:-:S06]  /*0140*/  @P0 CS2R R10, SRZ ;  /* 0x00000000000a0805 */ /* 0x000fcc000001ff00 */
[----:B------:R-:W-:-:S04]  /*0150*/  IMAD R5, R10, UR6, R11 ;  /* 0x000000060a057c24 */ /* 0x000fc8000f8e020b */
[----:B-1----:R-:W-:-:S05]  /*0160*/  IMAD.WIDE R4, R5, 0x4, R2 ;  /* 0x0000000405047825 */ /* 0x002fca00078e0202 */
[----:B------:R-:W2:Y:S01]  /*0170*/  LDG.E R17, desc[UR4][R4.64] ;  /* 0x0000000404117981 */ /* 0x000ea2000c1e1900 */
[----:B------:R-:W-:Y:S02]  /*0180*/  @P0 MOV R8, 0x3f000000 ;  /* 0x3f00000000080802 */ /* 0x000fe40000000f00 */
[----:B------:R-:W-:Y:S02]  /*0190*/  I2FP.F32.S32 R13, R10 ;  /* 0x0000000a000d7245 */ /* 0x000fe40000201400 */
[----:B------:R-:W-:Y:S02]  /*01a0*/  @P0 MOV R7, 0x3f000000 ;  /* 0x3f00000000070802 */ /* 0x000fe40000000f00 */
[----:B------:R-:W-:Y:S01]  /*01b0*/  I2FP.F32.S32 R6, R11 ;  /* 0x0000000b00067245 */ /* 0x000fe20000201400 */
[----:B------:R-:W-:Y:S01]  /*01c0*/  FADD R8, -R13, R8 ;  /* 0x000000080d087221 */ /* 0x000fe20000000100 */
[----:B------:R-:W-:-:S03]  /*01d0*/  @P0 MOV R0, 0x1 ;  /* 0x0000000100000802 */ /* 0x000fc60000000f00 */
[----:B------:R-:W-:Y:S01]  /*01e0*/  FADD R13, -R6, R7 ;  /* 0x00000007060d7221 */ /* 0x000fe20000000100 */
[----:B------:R-:W-:Y:S01]  /*01f0*/  FADD R12, -R8, 1 ;  /* 0x3f800000080c7421 */ /* 0x000fe20000000100 */
[----:B------:R-:W-:Y:S02]  /*0200*/  IMAD R7, R0, UR6, R11 ;  /* 0x0000000600077c24 */ /* 0x000fe4000f8e020b */
[----:B------:R-:W-:Y:S02]  /*0210*/  FADD R15, -R13, 1 ;  /* 0x3f8000000d0f7421 */ /* 0x000fe40000000100 */
[----:B------:R-:W-:-:S04]  /*0220*/  IMAD.WIDE R6, R7, 0x4, R2 ;  /* 0x0000000407067825 */ /* 0x000fc800078e0202 */
[----:B--2---:R-:W-:-:S05]  /*0230*/  FFMA R17, R12, R15, R17 ;  /* 0x0000000f0c117223 */ /* 0x004fca0000000011 */
[----:B------:R0:W-:Y:S04]  /*0240*/  STG.E desc[UR4][R4.64], R17 ;  /* 0x0000001104007986 */ /* 0x0001e8000c101904 */
[----:B------:R-:W2:Y:S01]  /*0250*/  LDG.E R11, desc[UR4][R6.64] ;  /* 0x00000004060b7981 */ /* 0x000ea2000c1e1900 */
[----:B------:R-:W-:-:S05]  /*0260*/  @P0 MOV R9, 0x1 ;  /* 0x0000000100090802 */ /* 0x000fca0000000f00 */
[----:B------:R-:W-:Y:S02]  /*0270*/  IMAD R19, R10, UR6, R9 ;  /* 0x000000060a137c24 */ /* 0x000fe4000f8e0209 */
[----:B--2---:R-:W-:Y:S02]  /*0280*/  FFMA R15, R8, R15, R11 ;  /* 0x0000000f080f7223 */ /* 0x004fe4000000000b */
[----:B------:R-:W-:-:S03]  /*0290*/  IMAD.WIDE R10, R19, 0x4, R2 ;  /* 0x00000004130a7825 */ /* 0x000fc600078e0202 */
[----:B------:R-:W-:Y:S04]  /*02a0*/  STG.E desc[UR4][R6.64], R15 ;  /* 0x0000000f06007986 */ /* 0x000fe8000c101904 */
[----:B------:R-:W2:Y:S01]  /*02b0*/  LDG.E R19, desc[UR4][R10.64] ;  /* 0x000000040a137981 */ /* 0x000ea2000c1e1900 */
[----:B------:R-:W-:-:S04]  /*02c0*/  IMAD R9, R0, UR6, R9 ;  /* 0x0000000600097c24 */ /* 0x000fc8000f8e0209 */
[----:B------:R-:W-:-:S04]  /*02d0*/  IMAD.WIDE R2, R9, 0x4, R2 ;  /* 0x0000000409027825 */ /* 0x000fc800078e0202 */
[----:B--2---:R-:W-:-:S05]  /*02e0*/  FFMA R19, R12, R13, R19 ;  /* 0x0000000d0c137223 */ /* 0x004fca0000000013 */
[----:B------:R-:W-:Y:S04]  /*02f0*/  STG.E desc[UR4][R10.64], R19 ;  /* 0x000000130a007986 */ /* 0x000fe8000c101904 */
[----:B0-----:R-:W2:Y:S02]  /*0300*/  LDG.E R5, desc[UR4][R2.64] ;  /* 0x0000000402057981 */ /* 0x001ea4000c1e1900 */
[----:B--2---:R-:W-:-:S05]  /*0310*/  FFMA R5, R8, R13, R5 ;  /* 0x0000000d08057223 */ /* 0x004fca0000000005 */
[----:B------:R-:W-:Y:S01]  /*0320*/  STG.E desc[UR4][R2.64], R5 ;  /* 0x0000000502007986 */ /* 0x000fe2000c101904 */
[----:B------:R-:W-:Y:S05]  /*0330*/  EXIT ;  /* 0x000000000000794d */ /* 0x000fea0003800000 */
.L_x_0:
[----:B------:R-:W-:-:S00]  /*0340*/  BRA `(.L_x_0) ;  /* 0xfffffffc00fc7947 */ /* 0x000fc0000383ffff */
[----:B------:R-:W-:-:S00]  /*0350*/  NOP ;  /* 0x0000000000007918 */ /* 0x000fc00000000000 */
        /* <DEDUP_REMOVED lines=10> */
.L_x_1:


//--------------------- .nv.shared.reserved.0     --------------------------
	.section	.nv.shared.reserved.0,"aw",@nobits
	.weak		__nv_reservedSMEM_offset_0_alias
	.size		__nv_reservedSMEM_offset_0_alias, 0, 64
	.other		__nv_reservedSMEM_offset_0_alias,@"STO_CUDA_RESERVED_SHARED STV_DEFAULT"
__nv_reservedSMEM_offset_0_alias:
	.zero		0
	.zero		64


//--------------------- .nv.constant0._Z6parMapPfS_i --------------------------
	.section	.nv.constant0._Z6parMapPfS_i,"a",@progbits
	.sectionflags	@""
	.align	4
.nv.constant0._Z6parMapPfS_i:
	.zero		916


//--------------------- SYMBOLS --------------------------

	.type		.nv.reservedSmem.offset0,@object
	.size		.nv.reservedSmem.offset0,0x4
